//
// Generated by NVIDIA NVVM Compiler
//
// Compiler Build ID: CL-36424714
// Cuda compilation tools, release 13.0, V13.0.88
// Based on NVVM 20.0.0
//

.version 9.0
.target sm_100
.address_size 64

	// .globl	_Z9dc_kerneliPiS_Pd

.visible .entry _Z9dc_kerneliPiS_Pd(
	.param .u32 _Z9dc_kerneliPiS_Pd_param_0,
	.param .u64 .ptr .align 1 _Z9dc_kerneliPiS_Pd_param_1,
	.param .u64 .ptr .align 1 _Z9dc_kerneliPiS_Pd_param_2,
	.param .u64 .ptr .align 1 _Z9dc_kerneliPiS_Pd_param_3
)
{
	.reg .pred 	%p<2>;
	.reg .b32 	%r<7>;
	.reg .b64 	%rd<9>;
	.reg .b64 	%fd<4>;

	ld.param.u32 	%r2, [_Z9dc_kerneliPiS_Pd_param_0];
	ld.param.u64 	%rd1, [_Z9dc_kerneliPiS_Pd_param_1];
	ld.param.u64 	%rd2, [_Z9dc_kerneliPiS_Pd_param_3];
	mov.u32 	%r1, %tid.x;
	setp.ge.s32 	%p1, %r1, %r2;
	@%p1 bra 	$L__BB0_2;
	cvta.to.global.u64 	%rd3, %rd1;
	cvta.to.global.u64 	%rd4, %rd2;
	mul.wide.u32 	%rd5, %r1, 4;
	add.s64 	%rd6, %rd3, %rd5;
	ld.global.u32 	%r3, [%rd6+4];
	ld.global.u32 	%r4, [%rd6];
	sub.s32 	%r5, %r3, %r4;
	cvt.rn.f64.s32 	%fd1, %r5;
	add.s32 	%r6, %r2, -1;
	cvt.rn.f64.u32 	%fd2, %r6;
	div.rn.f64 	%fd3, %fd1, %fd2;
	mul.wide.u32 	%rd7, %r1, 8;
	add.s64 	%rd8, %rd4, %rd7;
	st.global.f64 	[%rd8], %fd3;
$L__BB0_2:
	ret;

}


// ===== COMPILED SASS (sm_100) =====

	.target	sm_100

	.elftype	@"ET_EXEC"


//--------------------- .note.nv.tkinfo           --------------------------
	.section	.note.nv.tkinfo,"",@"SHT_NOTE"
	.sectionflags	@"SHF_NOTE_NV_TKINFO"
	.tkinfo
        /*0018*/ 	.word	0x00000002
        /*0030*/ 	.string	""
        /*0030*/ 	.string	"ptxas"
        /*0030*/ 	.string	"Cuda compilation tools, release 13.0, V13.0.88"
        /*0030*/ 	.string	"Build cuda_13.0.r13.0/compiler.36424714_0"
        /*0030*/ 	.string	"-arch sm_100 -m 64 "



//--------------------- .note.nv.cuinfo           --------------------------
	.section	.note.nv.cuinfo,"",@"SHT_NOTE"
	.sectionflags	@"SHF_NOTE_NV_CUINFO"
        /*0018*/ 	.short	0x0002
        /*001a*/ 	.short	0x0064
        /*001c*/ 	.short	0x0082
	.zero		2


//--------------------- .nv.info                  --------------------------
	.section	.nv.info,"",@"SHT_CUDA_INFO"
	.align	4


	//----- nvinfo : EIATTR_REGCOUNT
	.align		4
        /*0000*/ 	.byte	0x04, 0x2f
        /*0002*/ 	.short	(.L_1 - .L_0)
	.align		4
.L_0:
        /*0004*/ 	.word	index@(_Z9dc_kerneliPiS_Pd)
        /*0008*/ 	.word	0x00000019


	//----- nvinfo : EIATTR_FRAME_SIZE
	.align		4
.L_1:
        /*000c*/ 	.byte	0x04, 0x11
        /*000e*/ 	.short	(.L_3 - .L_2)
	.align		4
.L_2:
        /*0010*/ 	.word	index@($__internal_0_$__cuda_sm20_div_rn_f64_full)
        /*0014*/ 	.word	0x00000000


	//----- nvinfo : EIATTR_FRAME_SIZE
	.align		4
.L_3:
        /*0018*/ 	.byte	0x04, 0x11
        /*001a*/ 	.short	(.L_5 - .L_4)
	.align		4
.L_4:
        /*001c*/ 	.word	index@(_Z9dc_kerneliPiS_Pd)
        /*0020*/ 	.word	0x00000000


	//----- nvinfo : EIATTR_MIN_STACK_SIZE
	.align		4
.L_5:
        /*0024*/ 	.byte	0x04, 0x12
        /*0026*/ 	.short	(.L_7 - .L_6)
	.align		4
.L_6:
        /*0028*/ 	.word	index@(_Z9dc_kerneliPiS_Pd)
        /*002c*/ 	.word	0x00000000
.L_7:


//--------------------- .nv.compat                --------------------------
	.section	.nv.compat,"",@"SHT_CUDA_COMPAT_INFO"
	.align	4
        /*0000*/ 	.byte	0x02, 0x09, 0x00, 0x00, 0x02, 0x02, 0x01, 0x00, 0x02, 0x05, 0x05, 0x00, 0x03, 0x07, 0x01, 0x01
        /*0010*/ 	.byte	0x02, 0x03, 0x00, 0x00, 0x02, 0x06, 0x01, 0x00, 0x04, 0x0b, 0x08, 0x00, 0x01, 0x00, 0x00, 0x00
        /*0020*/ 	.byte	0x00, 0x00, 0x00, 0x00


//--------------------- .nv.info._Z9dc_kerneliPiS_Pd --------------------------
	.section	.nv.info._Z9dc_kerneliPiS_Pd,"",@"SHT_CUDA_INFO"
	.sectionflags	@""
	.align	4


	//----- nvinfo : EIATTR_CUDA_API_VERSION
	.align		4
        /*0000*/ 	.byte	0x04, 0x37
        /*0002*/ 	.short	(.L_9 - .L_8)
.L_8:
        /*0004*/ 	.word	0x00000082


	//----- nvinfo : EIATTR_KPARAM_INFO
	.align		4
.L_9:
        /*0008*/ 	.byte	0x04, 0x17
        /*000a*/ 	.short	(.L_11 - .L_10)
.L_10:
        /*000c*/ 	.word	0x00000000
        /*0010*/ 	.short	0x0003
        /*0012*/ 	.short	0x0018
        /*0014*/ 	.byte	0x00, 0xf5, 0x21, 0x00


	//----- nvinfo : EIATTR_KPARAM_INFO
	.align		4
.L_11:
        /*0018*/ 	.byte	0x04, 0x17
        /*001a*/ 	.short	(.L_13 - .L_12)
.L_12:
        /*001c*/ 	.word	0x00000000
        /*0020*/ 	.short	0x0002
        /*0022*/ 	.short	0x0010
        /*0024*/ 	.byte	0x00, 0xf5, 0x21, 0x00


	//----- nvinfo : EIATTR_KPARAM_INFO
	.align		4
.L_13:
        /*0028*/ 	.byte	0x04, 0x17
        /*002a*/ 	.short	(.L_15 - .L_14)
.L_14:
        /*002c*/ 	.word	0x00000000
        /*0030*/ 	.short	0x0001
        /*0032*/ 	.short	0x0008
        /*0034*/ 	.byte	0x00, 0xf5, 0x21, 0x00


	//----- nvinfo : EIATTR_KPARAM_INFO
	.align		4
.L_15:
        /*0038*/ 	.byte	0x04, 0x17
        /*003a*/ 	.short	(.L_17 - .L_16)
.L_16:
        /*003c*/ 	.word	0x00000000
        /*0040*/ 	.short	0x0000
        /*0042*/ 	.short	0x0000
        /*0044*/ 	.byte	0x00, 0xf0, 0x11, 0x00


	//----- nvinfo : EIATTR_SPARSE_MMA_MASK
	.align		4
.L_17:
        /*0048*/ 	.byte	0x03, 0x50
        /*004a*/ 	.short	0x0000


	//----- nvinfo : EIATTR_MAXREG_COUNT
	.align		4
        /*004c*/ 	.byte	0x03, 0x1b
        /*004e*/ 	.short	0x00ff


	//----- nvinfo : EIATTR_MERCURY_ISA_VERSION
	.align		4
        /*0050*/ 	.byte	0x03, 0x5f
        /*0052*/ 	.short	0x0101


	//----- nvinfo : EIATTR_VRC_CTA_INIT_COUNT
	.align		4
        /*0054*/ 	.byte	0x02, 0x4a
	.zero		1
	.zero		1


	//----- nvinfo : EIATTR_EXIT_INSTR_OFFSETS
	.align		4
        /*0058*/ 	.byte	0x04, 0x1c
        /*005a*/ 	.short	(.L_19 - .L_18)


	//   ....[0]....
.L_18:
        /*005c*/ 	.word	0x00000040


	//   ....[1]....
        /*0060*/ 	.word	0x00000230


	//----- nvinfo : EIATTR_CRS_STACK_SIZE
	.align		4
.L_19:
        /*0064*/ 	.byte	0x04, 0x1e
        /*0066*/ 	.short	(.L_21 - .L_20)
.L_20:
        /*0068*/ 	.word	0x00000000


	//----- nvinfo : EIATTR_CBANK_PARAM_SIZE
	.align		4
.L_21:
        /*006c*/ 	.byte	0x03, 0x19
        /*006e*/ 	.short	0x0020


	//----- nvinfo : EIATTR_PARAM_CBANK
	.align		4
        /*0070*/ 	.byte	0x04, 0x0a
        /*0072*/ 	.short	(.L_23 - .L_22)
	.align		4
.L_22:
        /*0074*/ 	.word	index@(.nv.constant0._Z9dc_kerneliPiS_Pd)
        /*0078*/ 	.short	0x0380
        /*007a*/ 	.short	0x0020


	//----- nvinfo : EIATTR_SW_WAR
	.align		4
.L_23:
        /*007c*/ 	.byte	0x04, 0x36
        /*007e*/ 	.short	(.L_25 - .L_24)
.L_24:
        /*0080*/ 	.word	0x00000008
.L_25:


//--------------------- .nv.callgraph             --------------------------
	.section	.nv.callgraph,"",@"SHT_CUDA_CALLGRAPH"
	.align	4
	.sectionentsize	8
	.align		4
        /*0000*/ 	.word	0x00000000
	.align		4
        /*0004*/ 	.word	0xffffffff
	.align		4
        /*0008*/ 	.word	0x00000000
	.align		4
        /*000c*/ 	.word	0xfffffffe
	.align		4
        /*0010*/ 	.word	0x00000000
	.align		4
        /*0014*/ 	.word	0xfffffffd
	.align		4
        /*0018*/ 	.word	0x00000000
	.align		4
        /*001c*/ 	.word	0xfffffffc


//--------------------- .text._Z9dc_kerneliPiS_Pd --------------------------
	.section	.text._Z9dc_kerneliPiS_Pd,"ax",@progbits
	.align	128
        .global         _Z9dc_kerneliPiS_Pd
        .type           _Z9dc_kerneliPiS_Pd,@function
        .size           _Z9dc_kerneliPiS_Pd,(.L_x_8 - _Z9dc_kerneliPiS_Pd)
        .other          _Z9dc_kerneliPiS_Pd,@"STO_CUDA_ENTRY STV_DEFAULT"
_Z9dc_kerneliPiS_Pd:
.text._Z9dc_kerneliPiS_Pd:
[----:B------:R-:W-:Y:S01]  /*0000*/  LDC R1, c[0x0][0x37c] ;  /* 0x0000df00ff017b82 */ /* 0x000fe20000000800 */
[----:B------:R-:W0:Y:S01]  /*0010*/  S2R R0, SR_TID.X ;  /* 0x0000000000007919 */ /* 0x000e220000002100 */
[----:B------:R-:W0:Y:S02]  /*0020*/  LDCU UR4, c[0x0][0x380] ;  /* 0x00007000ff0477ac */ /* 0x000e240008000800 */
[----:B0-----:R-:W-:-:S13]  /*0030*/  ISETP.GE.AND P0, PT, R0, UR4, PT ;  /* 0x0000000400007c0c */ /* 0x001fda000bf06270 */
[----:B------:R-:W-:Y:S05]  /*0040*/  @P0 EXIT ;  /* 0x000000000000094d */ /* 0x000fea0003800000 */
[----:B------:R-:W0:Y:S01]  /*0050*/  LDC.64 R2, c[0x0][0x388] ;  /* 0x0000e200ff027b82 */ /* 0x000e220000000a00 */
[----:B------:R-:W1:Y:S01]  /*0060*/  LDCU.64 UR6, c[0x0][0x358] ;  /* 0x00006b00ff0677ac */ /* 0x000e620008000a00 */
[----:B0-----:R-:W-:-:S05]  /*0070*/  IMAD.WIDE.U32 R2, R0, 0x4, R2 ;  /* 0x0000000400027825 */ /* 0x001fca00078e0002 */
[----:B-1----:R-:W2:Y:S04]  /*0080*/  LDG.E R10, desc[UR6][R2.64+0x4] ;  /* 0x00000406020a7981 */ /* 0x002ea8000c1e1900 */
[----:B------:R-:W2:Y:S01]  /*0090*/  LDG.E R11, desc[UR6][R2.64] ;  /* 0x00000006020b7981 */ /* 0x000ea2000c1e1900 */
[----:B------:R-:W-:Y:S01]  /*00a0*/  UIADD3 UR4, UPT, UPT, UR4, -0x1, URZ ;  /* 0xffffffff04047890 */ /* 0x000fe2000fffe0ff */
[----:B------:R-:W-:Y:S01]  /*00b0*/  IMAD.MOV.U32 R6, RZ, RZ, 0x1 ;  /* 0x00000001ff067424 */ /* 0x000fe200078e00ff */
[----:B------:R-:W-:Y:S07]  /*00c0*/  BSSY.RECONVERGENT B0, `(.L_x_0) ;  /* 0x0000013000007945 */ /* 0x000fee0003800200 */
[----:B------:R-:W0:Y:S08]  /*00d0*/  I2F.F64.U32 R4, UR4 ;  /* 0x0000000400047d12 */ /* 0x000e300008201800 */
[----:B0-----:R-:W0:Y:S02]  /*00e0*/  MUFU.RCP64H R7, R5 ;  /* 0x0000000500077308 */ /* 0x001e240000001800 */
[----:B0-----:R-:W-:-:S08]  /*00f0*/  DFMA R8, -R4, R6, 1 ;  /* 0x3ff000000408742b */ /* 0x001fd00000000106 */
[----:B------:R-:W-:-:S08]  /*0100*/  DFMA R8, R8, R8, R8 ;  /* 0x000000080808722b */ /* 0x000fd00000000008 */
[----:B------:R-:W-:Y:S01]  /*0110*/  DFMA R8, R6, R8, R6 ;  /* 0x000000080608722b */ /* 0x000fe20000000006 */
[----:B--2---:R-:W-:-:S07]  /*0120*/  IMAD.IADD R6, R10, 0x1, -R11 ;  /* 0x000000010a067824 */ /* 0x004fce00078e0a0b */
[----:B------:R-:W-:Y:S01]  /*0130*/  DFMA R10, -R4, R8, 1 ;  /* 0x3ff00000040a742b */ /* 0x000fe20000000108 */
[----:B------:R-:W0:Y:S07]  /*0140*/  I2F.F64 R6, R6 ;  /* 0x0000000600067312 */ /* 0x000e2e0000201c00 */
[----:B------:R-:W-:-:S08]  /*0150*/  DFMA R10, R8, R10, R8 ;  /* 0x0000000a080a722b */ /* 0x000fd00000000008 */
[----:B0-----:R-:W-:Y:S01]  /*0160*/  DMUL R2, R6, R10 ;  /* 0x0000000a06027228 */ /* 0x001fe20000000000 */
[----:B------:R-:W-:-:S07]  /*0170*/  FSETP.GEU.AND P1, PT, |R7|, 6.5827683646048100446e-37, PT ;  /* 0x036000000700780b */ /* 0x000fce0003f2e200 */
[----:B------:R-:W-:-:S08]  /*0180*/  DFMA R8, -R4, R2, R6 ;  /* 0x000000020408722b */ /* 0x000fd00000000106 */
[----:B------:R-:W-:-:S10]  /*0190*/  DFMA R2, R10, R8, R2 ;  /* 0x000000080a02722b */ /* 0x000fd40000000002 */
[----:B------:R-:W-:-:S05]  /*01a0*/  FFMA R8, RZ, R5, R3 ;  /* 0x00000005ff087223 */ /* 0x000fca0000000003 */
[----:B------:R-:W-:-:S13]  /*01b0*/  FSETP.GT.AND P0, PT, |R8|, 1.469367938527859385e-39, PT ;  /* 0x001000000800780b */ /* 0x000fda0003f04200 */
[----:B------:R-:W-:Y:S05]  /*01c0*/  @P0 BRA P1, `(.L_x_1) ;  /* 0x0000000000080947 */ /* 0x000fea0000800000 */
[----:B------:R-:W-:-:S07]  /*01d0*/  MOV R10, 0x1f0 ;  /* 0x000001f0000a7802 */ /* 0x000fce0000000f00 */
[----:B------:R-:W-:Y:S05]  /*01e0*/  CALL.REL.NOINC `($__internal_0_$__cuda_sm20_div_rn_f64_full) ;  /* 0x0000000000147944 */ /* 0x000fea0003c00000 */
.L_x_1:
[----:B------:R-:W-:Y:S05]  /*01f0*/  BSYNC.RECONVERGENT B0 ;  /* 0x0000000000007941 */ /* 0x000fea0003800200 */
.L_x_0:
[----:B------:R-:W0:Y:S02]  /*0200*/  LDC.64 R4, c[0x0][0x398] ;  /* 0x0000e600ff047b82 */ /* 0x000e240000000a00 */
[----:B0-----:R-:W-:-:S05]  /*0210*/  IMAD.WIDE.U32 R4, R0, 0x8, R4 ;  /* 0x0000000800047825 */ /* 0x001fca00078e0004 */
[----:B------:R-:W-:Y:S01]  /*0220*/  STG.E.64 desc[UR6][R4.64], R2 ;  /* 0x0000000204007986 */ /* 0x000fe2000c101b06 */
[----:B------:R-:W-:Y:S05]  /*0230*/  EXIT ;  /* 0x000000000000794d */ /* 0x000fea0003800000 */
        .weak           $__internal_0_$__cuda_sm20_div_rn_f64_full
        .type           $__internal_0_$__cuda_sm20_div_rn_f64_full,@function
        .size           $__internal_0_$__cuda_sm20_div_rn_f64_full,(.L_x_8 - $__internal_0_$__cuda_sm20_div_rn_f64_full)
$__internal_0_$__cuda_sm20_div_rn_f64_full:
[C---:B------:R-:W-:Y:S01]  /*0240*/  FSETP.GEU.AND P0, PT, |R5|.reuse, 1.469367938527859385e-39, PT ;  /* 0x001000000500780b */ /* 0x040fe20003f0e200 */
[----:B------:R-:W-:Y:S01]  /*0250*/  IMAD.MOV.U32 R16, RZ, RZ, 0x1 ;  /* 0x00000001ff107424 */ /* 0x000fe200078e00ff */
[----:B------:R-:W-:Y:S01]  /*0260*/  LOP3.LUT R2, R5, 0x800fffff, RZ, 0xc0, !PT ;  /* 0x800fffff05027812 */ /* 0x000fe200078ec0ff */
[----:B------:R-:W-:Y:S01]  /*0270*/  BSSY.RECONVERGENT B1, `(.L_x_2) ;  /* 0x0000055000017945 */ /* 0x000fe20003800200 */
[C---:B------:R-:W-:Y:S02]  /*0280*/  FSETP.GEU.AND P2, PT, |R7|.reuse, 1.469367938527859385e-39, PT ;  /* 0x001000000700780b */ /* 0x040fe40003f4e200 */
[----:B------:R-:W-:Y:S01]  /*0290*/  LOP3.LUT R3, R2, 0x3ff00000, RZ, 0xfc, !PT ;  /* 0x3ff0000002037812 */ /* 0x000fe200078efcff */
[----:B------:R-:W-:Y:S01]  /*02a0*/  IMAD.MOV.U32 R2, RZ, RZ, R4 ;  /* 0x000000ffff027224 */ /* 0x000fe200078e0004 */
[----:B------:R-:W-:Y:S02]  /*02b0*/  LOP3.LUT R11, R7, 0x7ff00000, RZ, 0xc0, !PT ;  /* 0x7ff00000070b7812 */ /* 0x000fe400078ec0ff */
[----:B------:R-:W-:-:S03]  /*02c0*/  LOP3.LUT R14, R5, 0x7ff00000, RZ, 0xc0, !PT ;  /* 0x7ff00000050e7812 */ /* 0x000fc600078ec0ff */
[----:B------:R-:W-:Y:S01]  /*02d0*/  @!P0 DMUL R2, R4, 8.98846567431157953865e+307 ;  /* 0x7fe0000004028828 */ /* 0x000fe20000000000 */
[----:B------:R-:W-:-:S03]  /*02e0*/  ISETP.GE.U32.AND P1, PT, R11, R14, PT ;  /* 0x0000000e0b00720c */ /* 0x000fc60003f26070 */
[----:B------:R-:W-:Y:S01]  /*02f0*/  @!P2 LOP3.LUT R12, R5, 0x7ff00000, RZ, 0xc0, !PT ;  /* 0x7ff00000050ca812 */ /* 0x000fe200078ec0ff */
[----:B------:R-:W-:Y:S01]  /*0300*/  @!P2 IMAD.MOV.U32 R18, RZ, RZ, RZ ;  /* 0x000000ffff12a224 */ /* 0x000fe200078e00ff */
[----:B------:R-:W0:Y:S02]  /*0310*/  MUFU.RCP64H R17, R3 ;  /* 0x0000000300117308 */ /* 0x000e240000001800 */
[----:B------:R-:W-:Y:S01]  /*0320*/  @!P2 ISETP.GE.U32.AND P3, PT, R11, R12, PT ;  /* 0x0000000c0b00a20c */ /* 0x000fe20003f66070 */
[----:B------:R-:W-:-:S05]  /*0330*/  IMAD.MOV.U32 R12, RZ, RZ, 0x1ca00000 ;  /* 0x1ca00000ff0c7424 */ /* 0x000fca00078e00ff */
[----:B------:R-:W-:-:S04]  /*0340*/  @!P2 SEL R13, R12, 0x63400000, !P3 ;  /* 0x634000000c0da807 */ /* 0x000fc80005800000 */
[----:B------:R-:W-:-:S04]  /*0350*/  @!P2 LOP3.LUT R13, R13, 0x80000000, R7, 0xf8, !PT ;  /* 0x800000000d0da812 */ /* 0x000fc800078ef807 */
[----:B------:R-:W-:Y:S01]  /*0360*/  @!P2 LOP3.LUT R19, R13, 0x100000, RZ, 0xfc, !PT ;  /* 0x001000000d13a812 */ /* 0x000fe200078efcff */
[----:B0-----:R-:W-:-:S08]  /*0370*/  DFMA R8, R16, -R2, 1 ;  /* 0x3ff000001008742b */ /* 0x001fd00000000802 */
[----:B------:R-:W-:-:S08]  /*0380*/  DFMA R8, R8, R8, R8 ;  /* 0x000000080808722b */ /* 0x000fd00000000008 */
[----:B------:R-:W-:Y:S01]  /*0390*/  DFMA R16, R16, R8, R16 ;  /* 0x000000081010722b */ /* 0x000fe20000000010 */
[----:B------:R-:W-:Y:S01]  /*03a0*/  SEL R9, R12, 0x63400000, !P1 ;  /* 0x634000000c097807 */ /* 0x000fe20004800000 */
[----:B------:R-:W-:-:S03]  /*03b0*/  IMAD.MOV.U32 R8, RZ, RZ, R6 ;  /* 0x000000ffff087224 */ /* 0x000fc600078e0006 */
[----:B------:R-:W-:-:S03]  /*03c0*/  LOP3.LUT R9, R9, 0x800fffff, R7, 0xf8, !PT ;  /* 0x800fffff09097812 */ /* 0x000fc600078ef807 */
[----:B------:R-:W-:-:S03]  /*03d0*/  DFMA R20, R16, -R2, 1 ;  /* 0x3ff000001014742b */ /* 0x000fc60000000802 */
[----:B------:R-:W-:-:S05]  /*03e0*/  @!P2 DFMA R8, R8, 2, -R18 ;  /* 0x400000000808a82b */ /* 0x000fca0000000812 */
[----:B------:R-:W-:Y:S01]  /*03f0*/  DFMA R16, R16, R20, R16 ;  /* 0x000000141010722b */ /* 0x000fe20000000010 */
[----:B------:R-:W-:Y:S02]  /*0400*/  IMAD.MOV.U32 R21, RZ, RZ, R11 ;  /* 0x000000ffff157224 */ /* 0x000fe400078e000b */
[----:B------:R-:W-:Y:S01]  /*0410*/  IMAD.MOV.U32 R20, RZ, RZ, R14 ;  /* 0x000000ffff147224 */ /* 0x000fe200078e000e */
[----:B------:R-:W-:Y:S02]  /*0420*/  @!P0 LOP3.LUT R20, R3, 0x7ff00000, RZ, 0xc0, !PT ;  /* 0x7ff0000003148812 */ /* 0x000fe400078ec0ff */
[----:B------:R-:W-:Y:S02]  /*0430*/  @!P2 LOP3.LUT R21, R9, 0x7ff00000, RZ, 0xc0, !PT ;  /* 0x7ff000000915a812 */ /* 0x000fe400078ec0ff */
[----:B------:R-:W-:Y:S01]  /*0440*/  DMUL R18, R16, R8 ;  /* 0x0000000810127228 */ /* 0x000fe20000000000 */
[----:B------:R-:W-:Y:S02]  /*0450*/  VIADD R22, R20, 0xffffffff ;  /* 0xffffffff14167836 */ /* 0x000fe40000000000 */
[----:B------:R-:W-:-:S05]  /*0460*/  VIADD R13, R21, 0xffffffff ;  /* 0xffffffff150d7836 */ /* 0x000fca0000000000 */
[----:B------:R-:W-:Y:S01]  /*0470*/  DFMA R14, R18, -R2, R8 ;  /* 0x80000002120e722b */ /* 0x000fe20000000008 */
[----:B------:R-:W-:-:S04]  /*0480*/  ISETP.GT.U32.AND P0, PT, R13, 0x7feffffe, PT ;  /* 0x7feffffe0d00780c */ /* 0x000fc80003f04070 */
[----:B------:R-:W-:-:S03]  /*0490*/  ISETP.GT.U32.OR P0, PT, R22, 0x7feffffe, P0 ;  /* 0x7feffffe1600780c */ /* 0x000fc60000704470 */
[----:B------:R-:W-:-:S10]  /*04a0*/  DFMA R14, R16, R14, R18 ;  /* 0x0000000e100e722b */ /* 0x000fd40000000012 */
[----:B------:R-:W-:Y:S05]  /*04b0*/  @P0 BRA `(.L_x_3) ;  /* 0x00000000006c0947 */ /* 0x000fea0003800000 */
[----:B------:R-:W-:-:S04]  /*04c0*/  LOP3.LUT R16, R5, 0x7ff00000, RZ, 0xc0, !PT ;  /* 0x7ff0000005107812 */ /* 0x000fc800078ec0ff */
[CC--:B------:R-:W-:Y:S02]  /*04d0*/  VIADDMNMX R6, R11.reuse, -R16.reuse, 0xb9600000, !PT ;  /* 0xb96000000b067446 */ /* 0x0c0fe40007800910 */
[----:B------:R-:W-:Y:S02]  /*04e0*/  ISETP.GE.U32.AND P0, PT, R11, R16, PT ;  /* 0x000000100b00720c */ /* 0x000fe40003f06070 */
[----:B------:R-:W-:Y:S02]  /*04f0*/  VIMNMX R6, PT, PT, R6, 0x46a00000, PT ;  /* 0x46a0000006067848 */ /* 0x000fe40003fe0100 */
[----:B------:R-:W-:-:S05]  /*0500*/  SEL R11, R12, 0x63400000, !P0 ;  /* 0x634000000c0b7807 */ /* 0x000fca0004000000 */
[----:B------:R-:W-:Y:S02]  /*0510*/  IMAD.IADD R11, R6, 0x1, -R11 ;  /* 0x00000001060b7824 */ /* 0x000fe400078e0a0b */
[----:B------:R-:W-:Y:S02]  /*0520*/  IMAD.MOV.U32 R6, RZ, RZ, RZ ;  /* 0x000000ffff067224 */ /* 0x000fe400078e00ff */
[----:B------:R-:W-:-:S06]  /*0530*/  VIADD R7, R11, 0x7fe00000 ;  /* 0x7fe000000b077836 */ /* 0x000fcc0000000000 */
[----:B------:R-:W-:-:S10]  /*0540*/  DMUL R12, R14, R6 ;  /* 0x000000060e0c7228 */ /* 0x000fd40000000000 */
[----:B------:R-:W-:-:S13]  /*0550*/  FSETP.GTU.AND P0, PT, |R13|, 1.469367938527859385e-39, PT ;  /* 0x001000000d00780b */ /* 0x000fda0003f0c200 */
[----:B------:R-:W-:Y:S05]  /*0560*/  @P0 BRA `(.L_x_4) ;  /* 0x0000000000940947 */ /* 0x000fea0003800000 */
[----:B------:R-:W-:Y:S01]  /*0570*/  DFMA R2, R14, -R2, R8 ;  /* 0x800000020e02722b */ /* 0x000fe20000000008 */
[----:B------:R-:W-:-:S09]  /*0580*/  IMAD.MOV.U32 R6, RZ, RZ, RZ ;  /* 0x000000ffff067224 */ /* 0x000fd200078e00ff */
[C---:B------:R-:W-:Y:S02]  /*0590*/  FSETP.NEU.AND P0, PT, R3.reuse, RZ, PT ;  /* 0x000000ff0300720b */ /* 0x040fe40003f0d000 */
[----:B------:R-:W-:-:S04]  /*05a0*/  LOP3.LUT R5, R3, 0x80000000, R5, 0x48, !PT ;  /* 0x8000000003057812 */ /* 0x000fc800078e4805 */
[----:B------:R-:W-:-:S07]  /*05b0*/  LOP3.LUT R7, R5, R7, RZ, 0xfc, !PT ;  /* 0x0000000705077212 */ /* 0x000fce00078efcff */
[----:B------:R-:W-:Y:S05]  /*05c0*/  @!P0 BRA `(.L_x_4) ;  /* 0x00000000007c8947 */ /* 0x000fea0003800000 */
[----:B------:R-:W-:Y:S01]  /*05d0*/  IMAD.MOV R3, RZ, RZ, -R11 ;  /* 0x000000ffff037224 */ /* 0x000fe200078e0a0b */
[----:B------:R-:W-:Y:S01]  /*05e0*/  DMUL.RP R6, R14, R6 ;  /* 0x000000060e067228 */ /* 0x000fe20000008000 */
[----:B------:R-:W-:Y:S01]  /*05f0*/  IMAD.MOV.U32 R2, RZ, RZ, RZ ;  /* 0x000000ffff027224 */ /* 0x000fe200078e00ff */
[----:B------:R-:W-:-:S05]  /*0600*/  IADD3 R11, PT, PT, -R11, -0x43300000, RZ ;  /* 0xbcd000000b0b7810 */ /* 0x000fca0007ffe1ff */
[----:B------:R-:W-:-:S03]  /*0610*/  DFMA R2, R12, -R2, R14 ;  /* 0x800000020c02722b */ /* 0x000fc6000000000e */
[----:B------:R-:W-:-:S07]  /*0620*/  LOP3.LUT R5, R7, R5, RZ, 0x3c, !PT ;  /* 0x0000000507057212 */ /* 0x000fce00078e3cff */
[----:B------:R-:W-:-:S04]  /*0630*/  FSETP.NEU.AND P0, PT, |R3|, R11, PT ;  /* 0x0000000b0300720b */ /* 0x000fc80003f0d200 */
[----:B------:R-:W-:Y:S02]  /*0640*/  FSEL R12, R6, R12, !P0 ;  /* 0x0000000c060c7208 */ /* 0x000fe40004000000 */
[----:B------:R-:W-:Y:S01]  /*0650*/  FSEL R13, R5, R13, !P0 ;  /* 0x0000000d050d7208 */ /* 0x000fe20004000000 */
[----:B------:R-:W-:Y:S06]  /*0660*/  BRA `(.L_x_4) ;  /* 0x0000000000547947 */ /* 0x000fec0003800000 */
.L_x_3:
[----:B------:R-:W-:-:S14]  /*0670*/  DSETP.NAN.AND P0, PT, R6, R6, PT ;  /* 0x000000060600722a */ /* 0x000fdc0003f08000 */
[----:B------:R-:W-:Y:S05]  /*0680*/  @P0 BRA `(.L_x_5) ;  /* 0x0000000000440947 */ /* 0x000fea0003800000 */
[----:B------:R-:W-:-:S14]  /*0690*/  DSETP.NAN.AND P0, PT, R4, R4, PT ;  /* 0x000000040400722a */ /* 0x000fdc0003f08000 */
[----:B------:R-:W-:Y:S05]  /*06a0*/  @P0 BRA `(.L_x_6) ;  /* 0x0000000000300947 */ /* 0x000fea0003800000 */
[----:B------:R-:W-:Y:S01]  /*06b0*/  ISETP.NE.AND P0, PT, R21, R20, PT ;  /* 0x000000141500720c */ /* 0x000fe20003f05270 */
[----:B------:R-:W-:Y:S02]  /*06c0*/  IMAD.MOV.U32 R12, RZ, RZ, 0x0 ;  /* 0x00000000ff0c7424 */ /* 0x000fe400078e00ff */
[----:B------:R-:W-:-:S10]  /*06d0*/  IMAD.MOV.U32 R13, RZ, RZ, -0x80000 ;  /* 0xfff80000ff0d7424 */ /* 0x000fd400078e00ff */
[----:B------:R-:W-:Y:S05]  /*06e0*/  @!P0 BRA `(.L_x_4) ;  /* 0x0000000000348947 */ /* 0x000fea0003800000 */
[----:B------:R-:W-:Y:S02]  /*06f0*/  ISETP.NE.AND P0, PT, R21, 0x7ff00000, PT ;  /* 0x7ff000001500780c */ /* 0x000fe40003f05270 */
[----:B------:R-:W-:Y:S02]  /*0700*/  LOP3.LUT R13, R7, 0x80000000, R5, 0x48, !PT ;  /* 0x80000000070d7812 */ /* 0x000fe400078e4805 */
[----:B------:R-:W-:-:S13]  /*0710*/  ISETP.EQ.OR P0, PT, R20, RZ, !P0 ;  /* 0x000000ff1400720c */ /* 0x000fda0004702670 */
[----:B------:R-:W-:Y:S01]  /*0720*/  @P0 LOP3.LUT R2, R13, 0x7ff00000, RZ, 0xfc, !PT ;  /* 0x7ff000000d020812 */ /* 0x000fe200078efcff */
[----:B------:R-:W-:Y:S02]  /*0730*/  @!P0 IMAD.MOV.U32 R12, RZ, RZ, RZ ;  /* 0x000000ffff0c8224 */ /* 0x000fe400078e00ff */
[----:B------:R-:W-:Y:S02]  /*0740*/  @P0 IMAD.MOV.U32 R12, RZ, RZ, RZ ;  /* 0x000000ffff0c0224 */ /* 0x000fe400078e00ff */
[----:B------:R-:W-:Y:S01]  /*0750*/  @P0 IMAD.MOV.U32 R13, RZ, RZ, R2 ;  /* 0x000000ffff0d0224 */ /* 0x000fe200078e0002 */
[----:B------:R-:W-:Y:S06]  /*0760*/  BRA `(.L_x_4) ;  /* 0x0000000000147947 */ /* 0x000fec0003800000 */
.L_x_6:
[----:B------:R-:W-:Y:S01]  /*0770*/  LOP3.LUT R13, R5, 0x80000, RZ, 0xfc, !PT ;  /* 0x00080000050d7812 */ /* 0x000fe200078efcff */
[----:B------:R-:W-:Y:S01]  /*0780*/  IMAD.MOV.U32 R12, RZ, RZ, R4 ;  /* 0x000000ffff0c7224 */ /* 0x000fe200078e0004 */
[----:B------:R-:W-:Y:S06]  /*0790*/  BRA `(.L_x_4) ;  /* 0x0000000000087947 */ /* 0x000fec0003800000 */
.L_x_5:
[----:B------:R-:W-:Y:S01]  /*07a0*/  LOP3.LUT R13, R7, 0x80000, RZ, 0xfc, !PT ;  /* 0x00080000070d7812 */ /* 0x000fe200078efcff */
[----:B------:R-:W-:-:S07]  /*07b0*/  IMAD.MOV.U32 R12, RZ, RZ, R6 ;  /* 0x000000ffff0c7224 */ /* 0x000fce00078e0006 */
.L_x_4:
[----:B------:R-:W-:Y:S05]  /*07c0*/  BSYNC.RECONVERGENT B1 ;  /* 0x0000000000017941 */ /* 0x000fea0003800200 */
.L_x_2:
[----:B------:R-:W-:Y:S02]  /*07d0*/  IMAD.MOV.U32 R11, RZ, RZ, 0x0 ;  /* 0x00000000ff0b7424 */ /* 0x000fe400078e00ff */
[----:B------:R-:W-:Y:S02]  /*07e0*/  IMAD.MOV.U32 R2, RZ, RZ, R12 ;  /* 0x000000ffff027224 */ /* 0x000fe400078e000c */
[----:B------:R-:W-:Y:S01]  /*07f0*/  IMAD.MOV.U32 R3, RZ, RZ, R13 ;  /* 0x000000ffff037224 */ /* 0x000fe200078e000d */
[----:B------:R-:W-:Y:S06]  /*0800*/  RET.REL.NODEC R10 `(_Z9dc_kerneliPiS_Pd) ;  /* 0xfffffff40afc7950 */ /* 0x000fec0003c3ffff */
.L_x_7:
[----:B------:R-:W-:-:S00]  /*0810*/  BRA `(.L_x_7) ;  /* 0xfffffffc00fc7947 */ /* 0x000fc0000383ffff */
[----:B------:R-:W-:-:S00]  /*0820*/  NOP ;  /* 0x0000000000007918 */ /* 0x000fc00000000000 */
        /* <DEDUP_REMOVED lines=13> */
.L_x_8:


//--------------------- .nv.shared.reserved.0     --------------------------
	.section	.nv.shared.reserved.0,"aw",@nobits
	.weak		__nv_reservedSMEM_offset_0_alias
	.size		__nv_reservedSMEM_offset_0_alias, 0, 64
	.other		__nv_reservedSMEM_offset_0_alias,@"STO_CUDA_RESERVED_SHARED STV_DEFAULT"
__nv_reservedSMEM_offset_0_alias:
	.zero		0
	.zero		64


//--------------------- .nv.constant0._Z9dc_kerneliPiS_Pd --------------------------
	.section	.nv.constant0._Z9dc_kerneliPiS_Pd,"a",@progbits
	.sectionflags	@""
	.align	4
.nv.constant0._Z9dc_kerneliPiS_Pd:
	.zero		928


//--------------------- SYMBOLS --------------------------

	.type		.nv.reservedSmem.offset0,@object
	.size		.nv.reservedSmem.offset0,0x4
